//
// Generated by NVIDIA NVVM Compiler
//
// Compiler Build ID: CL-36424714
// Cuda compilation tools, release 13.0, V13.0.88
// Based on NVVM 20.0.0
//

.version 9.0
.target sm_100
.address_size 64

	// .globl	_Z13scanBlkKernelPiiS_S_
.extern .shared .align 16 .b8 section[];

.visible .entry _Z13scanBlkKernelPiiS_S_(
	.param .u64 .ptr .align 1 _Z13scanBlkKernelPiiS_S__param_0,
	.param .u32 _Z13scanBlkKernelPiiS_S__param_1,
	.param .u64 .ptr .align 1 _Z13scanBlkKernelPiiS_S__param_2,
	.param .u64 .ptr .align 1 _Z13scanBlkKernelPiiS_S__param_3
)
{
	.reg .pred 	%p<9>;
	.reg .b32 	%r<29>;
	.reg .b64 	%rd<13>;

	ld.param.u64 	%rd1, [_Z13scanBlkKernelPiiS_S__param_0];
	ld.param.u32 	%r10, [_Z13scanBlkKernelPiiS_S__param_1];
	ld.param.u64 	%rd2, [_Z13scanBlkKernelPiiS_S__param_2];
	ld.param.u64 	%rd3, [_Z13scanBlkKernelPiiS_S__param_3];
	mov.u32 	%r1, %ctaid.x;
	mov.u32 	%r2, %ntid.x;
	mov.u32 	%r3, %tid.x;
	mad.lo.s32 	%r4, %r1, %r2, %r3;
	setp.ge.s32 	%p1, %r4, %r10;
	shl.b32 	%r11, %r3, 2;
	mov.u32 	%r12, section;
	add.s32 	%r5, %r12, %r11;
	@%p1 bra 	$L__BB0_2;
	cvta.to.global.u64 	%rd4, %rd1;
	mul.wide.s32 	%rd5, %r4, 4;
	add.s64 	%rd6, %rd4, %rd5;
	ld.global.u32 	%r13, [%rd6];
	st.shared.u32 	[%r5], %r13;
$L__BB0_2:
	bar.sync 	0;
	setp.lt.u32 	%p2, %r2, 2;
	@%p2 bra 	$L__BB0_7;
	mov.b32 	%r27, 1;
$L__BB0_4:
	setp.lt.u32 	%p3, %r3, %r27;
	mov.b32 	%r28, 0;
	@%p3 bra 	$L__BB0_6;
	sub.s32 	%r16, %r3, %r27;
	shl.b32 	%r17, %r16, 2;
	add.s32 	%r19, %r12, %r17;
	ld.shared.u32 	%r28, [%r19];
$L__BB0_6:
	bar.sync 	0;
	ld.shared.u32 	%r20, [%r5];
	add.s32 	%r21, %r20, %r28;
	st.shared.u32 	[%r5], %r21;
	bar.sync 	0;
	shl.b32 	%r27, %r27, 1;
	setp.lt.u32 	%p4, %r27, %r2;
	@%p4 bra 	$L__BB0_4;
$L__BB0_7:
	setp.ge.s32 	%p5, %r4, %r10;
	bar.sync 	0;
	@%p5 bra 	$L__BB0_9;
	ld.shared.u32 	%r22, [%r5];
	cvta.to.global.u64 	%rd7, %rd2;
	mul.wide.s32 	%rd8, %r4, 4;
	add.s64 	%rd9, %rd7, %rd8;
	st.global.u32 	[%rd9], %r22;
$L__BB0_9:
	bar.sync 	0;
	setp.eq.s64 	%p6, %rd3, 0;
	setp.ne.s32 	%p7, %r3, 0;
	or.pred  	%p8, %p7, %p6;
	@%p8 bra 	$L__BB0_11;
	shl.b32 	%r23, %r2, 2;
	add.s32 	%r25, %r12, %r23;
	ld.shared.u32 	%r26, [%r25+-4];
	cvta.to.global.u64 	%rd10, %rd3;
	mul.wide.u32 	%rd11, %r1, 4;
	add.s64 	%rd12, %rd10, %rd11;
	st.global.u32 	[%rd12], %r26;
$L__BB0_11:
	ret;

}
	// .globl	_Z17addScannedBlkSumsPiiS_
.visible .entry _Z17addScannedBlkSumsPiiS_(
	.param .u64 .ptr .align 1 _Z17addScannedBlkSumsPiiS__param_0,
	.param .u32 _Z17addScannedBlkSumsPiiS__param_1,
	.param .u64 .ptr .align 1 _Z17addScannedBlkSumsPiiS__param_2
)
{
	.reg .pred 	%p<4>;
	.reg .b32 	%r<10>;
	.reg .b64 	%rd<9>;

	ld.param.u64 	%rd1, [_Z17addScannedBlkSumsPiiS__param_0];
	ld.param.u32 	%r3, [_Z17addScannedBlkSumsPiiS__param_1];
	ld.param.u64 	%rd2, [_Z17addScannedBlkSumsPiiS__param_2];
	mov.u32 	%r4, %ntid.x;
	mov.u32 	%r1, %ctaid.x;
	mov.u32 	%r5, %tid.x;
	mad.lo.s32 	%r2, %r4, %r1, %r5;
	setp.ge.s32 	%p1, %r2, %r3;
	setp.eq.s32 	%p2, %r1, 0;
	or.pred  	%p3, %p2, %p1;
	@%p3 bra 	$L__BB1_2;
	cvta.to.global.u64 	%rd3, %rd2;
	cvta.to.global.u64 	%rd4, %rd1;
	add.s32 	%r6, %r1, -1;
	mul.wide.u32 	%rd5, %r6, 4;
	add.s64 	%rd6, %rd3, %rd5;
	ld.global.u32 	%r7, [%rd6];
	mul.wide.s32 	%rd7, %r2, 4;
	add.s64 	%rd8, %rd4, %rd7;
	ld.global.u32 	%r8, [%rd8];
	add.s32 	%r9, %r8, %r7;
	st.global.u32 	[%rd8], %r9;
$L__BB1_2:
	ret;

}


// ===== COMPILED SASS (sm_100) =====

	.target	sm_100

	.elftype	@"ET_EXEC"


//--------------------- .note.nv.tkinfo           --------------------------
	.section	.note.nv.tkinfo,"",@"SHT_NOTE"
	.sectionflags	@"SHF_NOTE_NV_TKINFO"
	.tkinfo
        /*0018*/ 	.word	0x00000002
        /*0030*/ 	.string	""
        /*0030*/ 	.string	"ptxas"
        /*0030*/ 	.string	"Cuda compilation tools, release 13.0, V13.0.88"
        /*0030*/ 	.string	"Build cuda_13.0.r13.0/compiler.36424714_0"
        /*0030*/ 	.string	"-arch sm_100 -m 64 "



//--------------------- .note.nv.cuinfo           --------------------------
	.section	.note.nv.cuinfo,"",@"SHT_NOTE"
	.sectionflags	@"SHF_NOTE_NV_CUINFO"
        /*0018*/ 	.short	0x0002
        /*001a*/ 	.short	0x0064
        /*001c*/ 	.short	0x0082
	.zero		2


//--------------------- .nv.info                  --------------------------
	.section	.nv.info,"",@"SHT_CUDA_INFO"
	.align	4


	//----- nvinfo : EIATTR_REGCOUNT
	.align		4
        /*0000*/ 	.byte	0x04, 0x2f
        /*0002*/ 	.short	(.L_1 - .L_0)
	.align		4
.L_0:
        /*0004*/ 	.word	index@(_Z13scanBlkKernelPiiS_S_)
        /*0008*/ 	.word	0x0000000c


	//----- nvinfo : EIATTR_FRAME_SIZE
	.align		4
.L_1:
        /*000c*/ 	.byte	0x04, 0x11
        /*000e*/ 	.short	(.L_3 - .L_2)
	.align		4
.L_2:
        /*0010*/ 	.word	index@(_Z13scanBlkKernelPiiS_S_)
        /*0014*/ 	.word	0x00000000


	//----- nvinfo : EIATTR_REGCOUNT
	.align		4
.L_3:
        /*0018*/ 	.byte	0x04, 0x2f
        /*001a*/ 	.short	(.L_5 - .L_4)
	.align		4
.L_4:
        /*001c*/ 	.word	index@(_Z17addScannedBlkSumsPiiS_)
        /*0020*/ 	.word	0x0000000c


	//----- nvinfo : EIATTR_FRAME_SIZE
	.align		4
.L_5:
        /*0024*/ 	.byte	0x04, 0x11
        /*0026*/ 	.short	(.L_7 - .L_6)
	.align		4
.L_6:
        /*0028*/ 	.word	index@(_Z17addScannedBlkSumsPiiS_)
        /*002c*/ 	.word	0x00000000


	//----- nvinfo : EIATTR_MIN_STACK_SIZE
	.align		4
.L_7:
        /*0030*/ 	.byte	0x04, 0x12
        /*0032*/ 	.short	(.L_9 - .L_8)
	.align		4
.L_8:
        /*0034*/ 	.word	index@(_Z17addScannedBlkSumsPiiS_)
        /*0038*/ 	.word	0x00000000


	//----- nvinfo : EIATTR_MIN_STACK_SIZE
	.align		4
.L_9:
        /*003c*/ 	.byte	0x04, 0x12
        /*003e*/ 	.short	(.L_11 - .L_10)
	.align		4
.L_10:
        /*0040*/ 	.word	index@(_Z13scanBlkKernelPiiS_S_)
        /*0044*/ 	.word	0x00000000
.L_11:


//--------------------- .nv.compat                --------------------------
	.section	.nv.compat,"",@"SHT_CUDA_COMPAT_INFO"
	.align	4
        /*0000*/ 	.byte	0x02, 0x09, 0x00, 0x00, 0x02, 0x02, 0x01, 0x00, 0x02, 0x05, 0x05, 0x00, 0x03, 0x07, 0x01, 0x01
        /*0010*/ 	.byte	0x02, 0x03, 0x00, 0x00, 0x02, 0x06, 0x01, 0x00, 0x04, 0x0b, 0x08, 0x00, 0x09, 0x00, 0x00, 0x00
        /*0020*/ 	.byte	0x00, 0x00, 0x00, 0x00


//--------------------- .nv.info._Z17addScannedBlkSumsPiiS_ --------------------------
	.section	.nv.info._Z17addScannedBlkSumsPiiS_,"",@"SHT_CUDA_INFO"
	.sectionflags	@""
	.align	4


	//----- nvinfo : EIATTR_CUDA_API_VERSION
	.align		4
        /*0000*/ 	.byte	0x04, 0x37
        /*0002*/ 	.short	(.L_13 - .L_12)
.L_12:
        /*0004*/ 	.word	0x00000082


	//----- nvinfo : EIATTR_KPARAM_INFO
	.align		4
.L_13:
        /*0008*/ 	.byte	0x04, 0x17
        /*000a*/ 	.short	(.L_15 - .L_14)
.L_14:
        /*000c*/ 	.word	0x00000000
        /*0010*/ 	.short	0x0002
        /*0012*/ 	.short	0x0010
        /*0014*/ 	.byte	0x00, 0xf5, 0x21, 0x00


	//----- nvinfo : EIATTR_KPARAM_INFO
	.align		4
.L_15:
        /*0018*/ 	.byte	0x04, 0x17
        /*001a*/ 	.short	(.L_17 - .L_16)
.L_16:
        /*001c*/ 	.word	0x00000000
        /*0020*/ 	.short	0x0001
        /*0022*/ 	.short	0x0008
        /*0024*/ 	.byte	0x00, 0xf0, 0x11, 0x00


	//----- nvinfo : EIATTR_KPARAM_INFO
	.align		4
.L_17:
        /*0028*/ 	.byte	0x04, 0x17
        /*002a*/ 	.short	(.L_19 - .L_18)
.L_18:
        /*002c*/ 	.word	0x00000000
        /*0030*/ 	.short	0x0000
        /*0032*/ 	.short	0x0000
        /*0034*/ 	.byte	0x00, 0xf5, 0x21, 0x00


	//----- nvinfo : EIATTR_SPARSE_MMA_MASK
	.align		4
.L_19:
        /*0038*/ 	.byte	0x03, 0x50
        /*003a*/ 	.short	0x0000


	//----- nvinfo : EIATTR_MAXREG_COUNT
	.align		4
        /*003c*/ 	.byte	0x03, 0x1b
        /*003e*/ 	.short	0x00ff


	//----- nvinfo : EIATTR_MERCURY_ISA_VERSION
	.align		4
        /*0040*/ 	.byte	0x03, 0x5f
        /*0042*/ 	.short	0x0101


	//----- nvinfo : EIATTR_VRC_CTA_INIT_COUNT
	.align		4
        /*0044*/ 	.byte	0x02, 0x4a
	.zero		1
	.zero		1


	//----- nvinfo : EIATTR_EXIT_INSTR_OFFSETS
	.align		4
        /*0048*/ 	.byte	0x04, 0x1c
        /*004a*/ 	.short	(.L_21 - .L_20)


	//   ....[0]....
.L_20:
        /*004c*/ 	.word	0x00000080


	//   ....[1]....
        /*0050*/ 	.word	0x00000130


	//----- nvinfo : EIATTR_CBANK_PARAM_SIZE
	.align		4
.L_21:
        /*0054*/ 	.byte	0x03, 0x19
        /*0056*/ 	.short	0x0018


	//----- nvinfo : EIATTR_PARAM_CBANK
	.align		4
        /*0058*/ 	.byte	0x04, 0x0a
        /*005a*/ 	.short	(.L_23 - .L_22)
	.align		4
.L_22:
        /*005c*/ 	.word	index@(.nv.constant0._Z17addScannedBlkSumsPiiS_)
        /*0060*/ 	.short	0x0380
        /*0062*/ 	.short	0x0018


	//----- nvinfo : EIATTR_SW_WAR
	.align		4
.L_23:
        /*0064*/ 	.byte	0x04, 0x36
        /*0066*/ 	.short	(.L_25 - .L_24)
.L_24:
        /*0068*/ 	.word	0x00000008
.L_25:


//--------------------- .nv.info._Z13scanBlkKernelPiiS_S_ --------------------------
	.section	.nv.info._Z13scanBlkKernelPiiS_S_,"",@"SHT_CUDA_INFO"
	.sectionflags	@""
	.align	4


	//----- nvinfo : EIATTR_CUDA_API_VERSION
	.align		4
        /*0000*/ 	.byte	0x04, 0x37
        /*0002*/ 	.short	(.L_27 - .L_26)
.L_26:
        /*0004*/ 	.word	0x00000082


	//----- nvinfo : EIATTR_KPARAM_INFO
	.align		4
.L_27:
        /*0008*/ 	.byte	0x04, 0x17
        /*000a*/ 	.short	(.L_29 - .L_28)
.L_28:
        /*000c*/ 	.word	0x00000000
        /*0010*/ 	.short	0x0003
        /*0012*/ 	.short	0x0018
        /*0014*/ 	.byte	0x00, 0xf5, 0x21, 0x00


	//----- nvinfo : EIATTR_KPARAM_INFO
	.align		4
.L_29:
        /*0018*/ 	.byte	0x04, 0x17
        /*001a*/ 	.short	(.L_31 - .L_30)
.L_30:
        /*001c*/ 	.word	0x00000000
        /*0020*/ 	.short	0x0002
        /*0022*/ 	.short	0x0010
        /*0024*/ 	.byte	0x00, 0xf5, 0x21, 0x00


	//----- nvinfo : EIATTR_KPARAM_INFO
	.align		4
.L_31:
        /*0028*/ 	.byte	0x04, 0x17
        /*002a*/ 	.short	(.L_33 - .L_32)
.L_32:
        /*002c*/ 	.word	0x00000000
        /*0030*/ 	.short	0x0001
        /*0032*/ 	.short	0x0008
        /*0034*/ 	.byte	0x00, 0xf0, 0x11, 0x00


	//----- nvinfo : EIATTR_KPARAM_INFO
	.align		4
.L_33:
        /*0038*/ 	.byte	0x04, 0x17
        /*003a*/ 	.short	(.L_35 - .L_34)
.L_34:
        /*003c*/ 	.word	0x00000000
        /*0040*/ 	.short	0x0000
        /*0042*/ 	.short	0x0000
        /*0044*/ 	.byte	0x00, 0xf5, 0x21, 0x00


	//----- nvinfo : EIATTR_SPARSE_MMA_MASK
	.align		4
.L_35:
        /*0048*/ 	.byte	0x03, 0x50
        /*004a*/ 	.short	0x0000


	//----- nvinfo : EIATTR_MAXREG_COUNT
	.align		4
        /*004c*/ 	.byte	0x03, 0x1b
        /*004e*/ 	.short	0x00ff


	//----- nvinfo : EIATTR_NUM_BARRIERS
	.align		4
        /*0050*/ 	.byte	0x02, 0x4c
        /*0052*/ 	.byte	0x01
	.zero		1


	//----- nvinfo : EIATTR_MERCURY_ISA_VERSION
	.align		4
        /*0054*/ 	.byte	0x03, 0x5f
        /*0056*/ 	.short	0x0101


	//----- nvinfo : EIATTR_VRC_CTA_INIT_COUNT
	.align		4
        /*0058*/ 	.byte	0x02, 0x4a
	.zero		1
	.zero		1


	//----- nvinfo : EIATTR_EXIT_INSTR_OFFSETS
	.align		4
        /*005c*/ 	.byte	0x04, 0x1c
        /*005e*/ 	.short	(.L_37 - .L_36)


	//   ....[0]....
.L_36:
        /*0060*/ 	.word	0x000002d0


	//   ....[1]....
        /*0064*/ 	.word	0x00000330


	//----- nvinfo : EIATTR_CBANK_PARAM_SIZE
	.align		4
.L_37:
        /*0068*/ 	.byte	0x03, 0x19
        /*006a*/ 	.short	0x0020


	//----- nvinfo : EIATTR_PARAM_CBANK
	.align		4
        /*006c*/ 	.byte	0x04, 0x0a
        /*006e*/ 	.short	(.L_39 - .L_38)
	.align		4
.L_38:
        /*0070*/ 	.word	index@(.nv.constant0._Z13scanBlkKernelPiiS_S_)
        /*0074*/ 	.short	0x0380
        /*0076*/ 	.short	0x0020


	//----- nvinfo : EIATTR_SW_WAR
	.align		4
.L_39:
        /*0078*/ 	.byte	0x04, 0x36
        /*007a*/ 	.short	(.L_41 - .L_40)
.L_40:
        /*007c*/ 	.word	0x00000008
.L_41:


//--------------------- .nv.callgraph             --------------------------
	.section	.nv.callgraph,"",@"SHT_CUDA_CALLGRAPH"
	.align	4
	.sectionentsize	8
	.align		4
        /*0000*/ 	.word	0x00000000
	.align		4
        /*0004*/ 	.word	0xffffffff
	.align		4
        /*0008*/ 	.word	0x00000000
	.align		4
        /*000c*/ 	.word	0xfffffffe
	.align		4
        /*0010*/ 	.word	0x00000000
	.align		4
        /*0014*/ 	.word	0xfffffffd
	.align		4
        /*0018*/ 	.word	0x00000000
	.align		4
        /*001c*/ 	.word	0xfffffffc


//--------------------- .text._Z17addScannedBlkSumsPiiS_ --------------------------
	.section	.text._Z17addScannedBlkSumsPiiS_,"ax",@progbits
	.align	128
        .global         _Z17addScannedBlkSumsPiiS_
        .type           _Z17addScannedBlkSumsPiiS_,@function
        .size           _Z17addScannedBlkSumsPiiS_,(.L_x_4 - _Z17addScannedBlkSumsPiiS_)
        .other          _Z17addScannedBlkSumsPiiS_,@"STO_CUDA_ENTRY STV_DEFAULT"
_Z17addScannedBlkSumsPiiS_:
.text._Z17addScannedBlkSumsPiiS_:
[----:B------:R-:W-:Y:S01]  /*0000*/  LDC R1, c[0x0][0x37c] ;  /* 0x0000df00ff017b82 */ /* 0x000fe20000000800 */
[----:B------:R-:W0:Y:S01]  /*0010*/  S2R R9, SR_CTAID.X ;  /* 0x0000000000097919 */ /* 0x000e220000002500 */
[----:B------:R-:W0:Y:S01]  /*0020*/  LDCU UR4, c[0x0][0x360] ;  /* 0x00006c00ff0477ac */ /* 0x000e220008000800 */
[----:B------:R-:W0:Y:S01]  /*0030*/  S2R R0, SR_TID.X ;  /* 0x0000000000007919 */ /* 0x000e220000002100 */
[----:B------:R-:W1:Y:S01]  /*0040*/  LDCU UR5, c[0x0][0x388] ;  /* 0x00007100ff0577ac */ /* 0x000e620008000800 */
[----:B0-----:R-:W-:-:S05]  /*0050*/  IMAD R7, R9, UR4, R0 ;  /* 0x0000000409077c24 */ /* 0x001fca000f8e0200 */
[----:B-1----:R-:W-:-:S04]  /*0060*/  ISETP.GE.AND P0, PT, R7, UR5, PT ;  /* 0x0000000507007c0c */ /* 0x002fc8000bf06270 */
[----:B------:R-:W-:-:S13]  /*0070*/  ISETP.EQ.OR P0, PT, R9, RZ, P0 ;  /* 0x000000ff0900720c */ /* 0x000fda0000702670 */
[----:B------:R-:W-:Y:S05]  /*0080*/  @P0 EXIT ;  /* 0x000000000000094d */ /* 0x000fea0003800000 */
[----:B------:R-:W0:Y:S01]  /*0090*/  LDC.64 R2, c[0x0][0x390] ;  /* 0x0000e400ff027b82 */ /* 0x000e220000000a00 */
[----:B------:R-:W1:Y:S01]  /*00a0*/  LDCU.64 UR4, c[0x0][0x358] ;  /* 0x00006b00ff0477ac */ /* 0x000e620008000a00 */
[----:B------:R-:W-:-:S06]  /*00b0*/  IADD3 R9, PT, PT, R9, -0x1, RZ ;  /* 0xffffffff09097810 */ /* 0x000fcc0007ffe0ff */
[----:B------:R-:W2:Y:S01]  /*00c0*/  LDC.64 R4, c[0x0][0x380] ;  /* 0x0000e000ff047b82 */ /* 0x000ea20000000a00 */
[----:B0-----:R-:W-:-:S06]  /*00d0*/  IMAD.WIDE.U32 R2, R9, 0x4, R2 ;  /* 0x0000000409027825 */ /* 0x001fcc00078e0002 */
[----:B-1----:R-:W3:Y:S01]  /*00e0*/  LDG.E R2, desc[UR4][R2.64] ;  /* 0x0000000402027981 */ /* 0x002ee2000c1e1900 */
[----:B--2---:R-:W-:-:S05]  /*00f0*/  IMAD.WIDE R4, R7, 0x4, R4 ;  /* 0x0000000407047825 */ /* 0x004fca00078e0204 */
[----:B------:R-:W3:Y:S02]  /*0100*/  LDG.E R7, desc[UR4][R4.64] ;  /* 0x0000000404077981 */ /* 0x000ee4000c1e1900 */
[----:B---3--:R-:W-:-:S05]  /*0110*/  IADD3 R7, PT, PT, R2, R7, RZ ;  /* 0x0000000702077210 */ /* 0x008fca0007ffe0ff */
[----:B------:R-:W-:Y:S01]  /*0120*/  STG.E desc[UR4][R4.64], R7 ;  /* 0x0000000704007986 */ /* 0x000fe2000c101904 */
[----:B------:R-:W-:Y:S05]  /*0130*/  EXIT ;  /* 0x000000000000794d */ /* 0x000fea0003800000 */
.L_x_0:
[----:B------:R-:W-:-:S00]  /*0140*/  BRA `(.L_x_0) ;  /* 0xfffffffc00fc7947 */ /* 0x000fc0000383ffff */
[----:B------:R-:W-:-:S00]  /*0150*/  NOP ;  /* 0x0000000000007918 */ /* 0x000fc00000000000 */
        /* <DEDUP_REMOVED lines=10> */
.L_x_4:


//--------------------- .text._Z13scanBlkKernelPiiS_S_ --------------------------
	.section	.text._Z13scanBlkKernelPiiS_S_,"ax",@progbits
	.align	128
        .global         _Z13scanBlkKernelPiiS_S_
        .type           _Z13scanBlkKernelPiiS_S_,@function
        .size           _Z13scanBlkKernelPiiS_S_,(.L_x_5 - _Z13scanBlkKernelPiiS_S_)
        .other          _Z13scanBlkKernelPiiS_S_,@"STO_CUDA_ENTRY STV_DEFAULT"
_Z13scanBlkKernelPiiS_S_:
.text._Z13scanBlkKernelPiiS_S_:
[----:B------:R-:W-:Y:S01]  /*0000*/  LDC R1, c[0x0][0x37c] ;  /* 0x0000df00ff017b82 */ /* 0x000fe20000000800 */
[----:B------:R-:W0:Y:S01]  /*0010*/  S2R R9, SR_CTAID.X ;  /* 0x0000000000097919 */ /* 0x000e220000002500 */
[----:B------:R-:W0:Y:S01]  /*0020*/  LDCU UR8, c[0x0][0x360] ;  /* 0x00006c00ff0877ac */ /* 0x000e220008000800 */
[----:B------:R-:W0:Y:S01]  /*0030*/  S2R R4, SR_TID.X ;  /* 0x0000000000047919 */ /* 0x000e220000002100 */
[----:B------:R-:W1:Y:S01]  /*0040*/  LDCU UR4, c[0x0][0x388] ;  /* 0x00007100ff0477ac */ /* 0x000e620008000800 */
[----:B------:R-:W2:Y:S01]  /*0050*/  LDCU.64 UR6, c[0x0][0x358] ;  /* 0x00006b00ff0677ac */ /* 0x000ea20008000a00 */
[----:B0-----:R-:W-:-:S05]  /*0060*/  IMAD R5, R9, UR8, R4 ;  /* 0x0000000809057c24 */ /* 0x001fca000f8e0204 */
[----:B-1----:R-:W-:-:S13]  /*0070*/  ISETP.GE.AND P0, PT, R5, UR4, PT ;  /* 0x0000000405007c0c */ /* 0x002fda000bf06270 */
[----:B------:R-:W0:Y:S02]  /*0080*/  @!P0 LDC.64 R2, c[0x0][0x380] ;  /* 0x0000e000ff028b82 */ /* 0x000e240000000a00 */
[----:B0-----:R-:W-:-:S06]  /*0090*/  @!P0 IMAD.WIDE R2, R5, 0x4, R2 ;  /* 0x0000000405028825 */ /* 0x001fcc00078e0202 */
[----:B--2---:R-:W2:Y:S01]  /*00a0*/  @!P0 LDG.E R3, desc[UR6][R2.64] ;  /* 0x0000000602038981 */ /* 0x004ea2000c1e1900 */
[----:B------:R-:W0:Y:S01]  /*00b0*/  S2UR UR5, SR_CgaCtaId ;  /* 0x00000000000579c3 */ /* 0x000e220000008800 */
[----:B------:R-:W-:Y:S01]  /*00c0*/  UMOV UR4, 0x400 ;  /* 0x0000040000047882 */ /* 0x000fe20000000000 */
[----:B------:R-:W-:Y:S02]  /*00d0*/  UISETP.GE.U32.AND UP0, UPT, UR8, 0x2, UPT ;  /* 0x000000020800788c */ /* 0x000fe4000bf06070 */
[----:B0-----:R-:W-:-:S06]  /*00e0*/  ULEA UR4, UR5, UR4, 0x18 ;  /* 0x0000000405047291 */ /* 0x001fcc000f8ec0ff */
[----:B------:R-:W-:-:S05]  /*00f0*/  LEA R0, R4, UR4, 0x2 ;  /* 0x0000000404007c11 */ /* 0x000fca000f8e10ff */
[----:B--2---:R0:W-:Y:S01]  /*0100*/  @!P0 STS [R0], R3 ;  /* 0x0000000300008388 */ /* 0x0041e20000000800 */
[----:B------:R-:W-:Y:S06]  /*0110*/  BAR.SYNC.DEFER_BLOCKING 0x0 ;  /* 0x0000000000007b1d */ /* 0x000fec0000010000 */
[----:B------:R-:W-:Y:S05]  /*0120*/  BRA.U !UP0, `(.L_x_1) ;  /* 0x0000000108387547 */ /* 0x000fea000b800000 */
[----:B------:R-:W-:-:S05]  /*0130*/  UMOV UR5, 0x1 ;  /* 0x0000000100057882 */ /* 0x000fca0000000000 */
.L_x_2:
[----:B------:R-:W-:Y:S01]  /*0140*/  ISETP.GE.U32.AND P0, PT, R4, UR5, PT ;  /* 0x0000000504007c0c */ /* 0x000fe2000bf06070 */
[----:B------:R-:W-:-:S12]  /*0150*/  IMAD.MOV.U32 R2, RZ, RZ, RZ ;  /* 0x000000ffff027224 */ /* 0x000fd800078e00ff */
[----:B0-----:R-:W-:Y:S01]  /*0160*/  @P0 VIADD R3, R4, -UR5 ;  /* 0x8000000504030c36 */ /* 0x001fe20008000000 */
[----:B------:R-:W-:-:S04]  /*0170*/  USHF.L.U32 UR5, UR5, 0x1, URZ ;  /* 0x0000000105057899 */ /* 0x000fc800080006ff */
[----:B------:R-:W-:Y:S01]  /*0180*/  @P0 LEA R3, R3, UR4, 0x2 ;  /* 0x0000000403030c11 */ /* 0x000fe2000f8e10ff */
[----:B------:R-:W-:-:S04]  /*0190*/  UISETP.GE.U32.AND UP0, UPT, UR5, UR8, UPT ;  /* 0x000000080500728c */ /* 0x000fc8000bf06070 */
[----:B------:R-:W-:Y:S01]  /*01a0*/  @P0 LDS R2, [R3] ;  /* 0x0000000003020984 */ /* 0x000fe20000000800 */
[----:B------:R-:W-:Y:S06]  /*01b0*/  BAR.SYNC.DEFER_BLOCKING 0x0 ;  /* 0x0000000000007b1d */ /* 0x000fec0000010000 */
[----:B-1----:R-:W0:Y:S02]  /*01c0*/  LDS R7, [R0] ;  /* 0x0000000000077984 */ /* 0x002e240000000800 */
[----:B0-----:R-:W-:-:S05]  /*01d0*/  IMAD.IADD R7, R7, 0x1, R2 ;  /* 0x0000000107077824 */ /* 0x001fca00078e0202 */
[----:B------:R1:W-:Y:S01]  /*01e0*/  STS [R0], R7 ;  /* 0x0000000700007388 */ /* 0x0003e20000000800 */
[----:B------:R-:W-:Y:S06]  /*01f0*/  BAR.SYNC.DEFER_BLOCKING 0x0 ;  /* 0x0000000000007b1d */ /* 0x000fec0000010000 */
[----:B------:R-:W-:Y:S05]  /*0200*/  BRA.U !UP0, `(.L_x_2) ;  /* 0xfffffffd08cc7547 */ /* 0x000fea000b83ffff */
.L_x_1:
[----:B------:R-:W2:Y:S01]  /*0210*/  LDCU UR5, c[0x0][0x388] ;  /* 0x00007100ff0577ac */ /* 0x000ea20008000800 */
[----:B------:R-:W3:Y:S01]  /*0220*/  LDCU.64 UR10, c[0x0][0x398] ;  /* 0x00007300ff0a77ac */ /* 0x000ee20008000a00 */
[----:B------:R-:W-:Y:S01]  /*0230*/  BAR.SYNC.DEFER_BLOCKING 0x0 ;  /* 0x0000000000007b1d */ /* 0x000fe20000010000 */
[----:B--2---:R-:W-:Y:S02]  /*0240*/  ISETP.GE.AND P1, PT, R5, UR5, PT ;  /* 0x0000000505007c0c */ /* 0x004fe4000bf26270 */
[----:B---3--:R-:W-:-:S04]  /*0250*/  ISETP.NE.U32.AND P0, PT, RZ, UR10, PT ;  /* 0x0000000aff007c0c */ /* 0x008fc8000bf05070 */
[----:B------:R-:W-:-:S04]  /*0260*/  ISETP.NE.AND.EX P0, PT, RZ, UR11, PT, P0 ;  /* 0x0000000bff007c0c */ /* 0x000fc8000bf05300 */
[----:B------:R-:W-:-:S03]  /*0270*/  ISETP.NE.OR P0, PT, R4, RZ, !P0 ;  /* 0x000000ff0400720c */ /* 0x000fc60004705670 */
[----:B-1----:R-:W1:Y:S01]  /*0280*/  @!P1 LDS R7, [R0] ;  /* 0x0000000000079984 */ /* 0x002e620000000800 */
[----:B0-----:R-:W0:Y:S02]  /*0290*/  @!P1 LDC.64 R2, c[0x0][0x390] ;  /* 0x0000e400ff029b82 */ /* 0x001e240000000a00 */
[----:B0-----:R-:W-:-:S05]  /*02a0*/  @!P1 IMAD.WIDE R2, R5, 0x4, R2 ;  /* 0x0000000405029825 */ /* 0x001fca00078e0202 */
[----:B-1----:R0:W-:Y:S01]  /*02b0*/  @!P1 STG.E desc[UR6][R2.64], R7 ;  /* 0x0000000702009986 */ /* 0x0021e2000c101906 */
[----:B------:R-:W-:Y:S06]  /*02c0*/  BAR.SYNC.DEFER_BLOCKING 0x0 ;  /* 0x0000000000007b1d */ /* 0x000fec0000010000 */
[----:B------:R-:W-:Y:S05]  /*02d0*/  @P0 EXIT ;  /* 0x000000000000094d */ /* 0x000fea0003800000 */
[----:B------:R-:W-:Y:S01]  /*02e0*/  ULEA UR5, UR8, UR4, 0x2 ;  /* 0x0000000408057291 */ /* 0x000fe2000f8e10ff */
[----:B0-----:R-:W0:Y:S08]  /*02f0*/  LDC.64 R2, c[0x0][0x398] ;  /* 0x0000e600ff027b82 */ /* 0x001e300000000a00 */
[----:B------:R-:W1:Y:S01]  /*0300*/  LDS R5, [UR5+-0x4] ;  /* 0xfffffc05ff057984 */ /* 0x000e620008000800 */
[----:B0-----:R-:W-:-:S05]  /*0310*/  IMAD.WIDE.U32 R2, R9, 0x4, R2 ;  /* 0x0000000409027825 */ /* 0x001fca00078e0002 */
[----:B-1----:R-:W-:Y:S01]  /*0320*/  STG.E desc[UR6][R2.64], R5 ;  /* 0x0000000502007986 */ /* 0x002fe2000c101906 */
[----:B------:R-:W-:Y:S05]  /*0330*/  EXIT ;  /* 0x000000000000794d */ /* 0x000fea0003800000 */
.L_x_3:
        /* <DEDUP_REMOVED lines=12> */
.L_x_5:


//--------------------- .nv.shared._Z17addScannedBlkSumsPiiS_ --------------------------
	.section	.nv.shared._Z17addScannedBlkSumsPiiS_,"aw",@nobits
	.sectionflags	@""
	.align	16
	.zero		1024


//--------------------- .nv.shared.reserved.0     --------------------------
	.section	.nv.shared.reserved.0,"aw",@nobits
	.weak		__nv_reservedSMEM_offset_0_alias
	.size		__nv_reservedSMEM_offset_0_alias, 0, 64
	.other		__nv_reservedSMEM_offset_0_alias,@"STO_CUDA_RESERVED_SHARED STV_DEFAULT"
__nv_reservedSMEM_offset_0_alias:
	.zero		0
	.zero		64


//--------------------- .nv.shared._Z13scanBlkKernelPiiS_S_ --------------------------
	.section	.nv.shared._Z13scanBlkKernelPiiS_S_,"aw",@nobits
	.sectionflags	@""
	.align	16
	.zero		1024


//--------------------- .nv.constant0._Z17addScannedBlkSumsPiiS_ --------------------------
	.section	.nv.constant0._Z17addScannedBlkSumsPiiS_,"a",@progbits
	.sectionflags	@""
	.align	4
.nv.constant0._Z17addScannedBlkSumsPiiS_:
	.zero		920


//--------------------- .nv.constant0._Z13scanBlkKernelPiiS_S_ --------------------------
	.section	.nv.constant0._Z13scanBlkKernelPiiS_S_,"a",@progbits
	.sectionflags	@""
	.align	4
.nv.constant0._Z13scanBlkKernelPiiS_S_:
	.zero		928


//--------------------- SYMBOLS --------------------------

	.type		.nv.reservedSmem.offset0,@object
	.size		.nv.reservedSmem.offset0,0x4
	.type		.nv.reservedSmem.cap,@object
	.size		.nv.reservedSmem.cap,0x4
